//
// Generated by NVIDIA NVVM Compiler
//
// Compiler Build ID: CL-36424714
// Cuda compilation tools, release 13.0, V13.0.88
// Based on NVVM 20.0.0
//

.version 9.0
.target sm_100
.address_size 64

	// .globl	_Z15brent_kung_scanPKfPfi
.extern .shared .align 16 .b8 XY[];

.visible .entry _Z15brent_kung_scanPKfPfi(
	.param .u64 .ptr .align 1 _Z15brent_kung_scanPKfPfi_param_0,
	.param .u64 .ptr .align 1 _Z15brent_kung_scanPKfPfi_param_1,
	.param .u32 _Z15brent_kung_scanPKfPfi_param_2
)
{
	.reg .pred 	%p<10>;
	.reg .b32 	%r<38>;
	.reg .b32 	%f<14>;
	.reg .b64 	%rd<9>;

	ld.param.u64 	%rd3, [_Z15brent_kung_scanPKfPfi_param_0];
	ld.param.u64 	%rd2, [_Z15brent_kung_scanPKfPfi_param_1];
	ld.param.u32 	%r13, [_Z15brent_kung_scanPKfPfi_param_2];
	cvta.to.global.u64 	%rd4, %rd3;
	mov.u32 	%r1, %tid.x;
	mov.u32 	%r14, %ctaid.x;
	mov.u32 	%r2, %ntid.x;
	mad.lo.s32 	%r3, %r14, %r2, %r1;
	setp.ge.s32 	%p1, %r3, %r13;
	mul.wide.s32 	%rd5, %r3, 4;
	add.s64 	%rd1, %rd4, %rd5;
	mov.f32 	%f13, 0f00000000;
	@%p1 bra 	$L__BB0_2;
	ld.global.f32 	%f13, [%rd1];
$L__BB0_2:
	shl.b32 	%r15, %r1, 2;
	mov.u32 	%r16, XY;
	add.s32 	%r4, %r16, %r15;
	st.shared.f32 	[%r4], %f13;
	bar.sync 	0;
	setp.lt.u32 	%p2, %r2, 2;
	@%p2 bra 	$L__BB0_7;
	shl.b32 	%r18, %r1, 1;
	add.s32 	%r5, %r18, 2;
	mov.b32 	%r36, 1;
$L__BB0_4:
	mul.lo.s32 	%r7, %r36, %r5;
	add.s32 	%r19, %r7, -1;
	setp.ge.u32 	%p3, %r19, %r2;
	@%p3 bra 	$L__BB0_6;
	sub.s32 	%r20, %r7, %r36;
	shl.b32 	%r21, %r20, 2;
	add.s32 	%r23, %r16, %r21;
	ld.shared.f32 	%f4, [%r23+-4];
	shl.b32 	%r24, %r36, 2;
	add.s32 	%r25, %r23, %r24;
	ld.shared.f32 	%f5, [%r25+-4];
	add.f32 	%f6, %f4, %f5;
	st.shared.f32 	[%r25+-4], %f6;
$L__BB0_6:
	bar.sync 	0;
	shl.b32 	%r36, %r36, 1;
	setp.lt.u32 	%p4, %r36, %r2;
	@%p4 bra 	$L__BB0_4;
$L__BB0_7:
	add.s32 	%r26, %r2, -1;
	setp.ne.s32 	%p5, %r1, %r26;
	@%p5 bra 	$L__BB0_9;
	mov.b32 	%r27, 0;
	st.shared.u32 	[%r4], %r27;
$L__BB0_9:
	bar.sync 	0;
	shl.b32 	%r28, %r1, 1;
	add.s32 	%r9, %r28, 2;
	mov.u32 	%r37, %r2;
$L__BB0_10:
	shr.u32 	%r11, %r37, 1;
	setp.lt.u32 	%p6, %r37, 2;
	@%p6 bra 	$L__BB0_14;
	mul.lo.s32 	%r12, %r11, %r9;
	add.s32 	%r29, %r12, -1;
	setp.ge.u32 	%p7, %r29, %r2;
	@%p7 bra 	$L__BB0_13;
	sub.s32 	%r30, %r12, %r11;
	shl.b32 	%r31, %r30, 2;
	add.s32 	%r33, %r16, %r31;
	ld.shared.f32 	%f7, [%r33+-4];
	shl.b32 	%r34, %r11, 2;
	add.s32 	%r35, %r33, %r34;
	ld.shared.f32 	%f8, [%r35+-4];
	st.shared.f32 	[%r33+-4], %f8;
	add.f32 	%f9, %f7, %f8;
	st.shared.f32 	[%r35+-4], %f9;
$L__BB0_13:
	bar.sync 	0;
	setp.ne.s32 	%p8, %r11, 1;
	mov.u32 	%r37, %r11;
	@%p8 bra 	$L__BB0_10;
$L__BB0_14:
	setp.ge.s32 	%p9, %r3, %r13;
	@%p9 bra 	$L__BB0_16;
	ld.shared.f32 	%f10, [%r4];
	ld.global.f32 	%f11, [%rd1];
	add.f32 	%f12, %f10, %f11;
	cvta.to.global.u64 	%rd6, %rd2;
	add.s64 	%rd8, %rd6, %rd5;
	st.global.f32 	[%rd8], %f12;
$L__BB0_16:
	ret;

}


// ===== COMPILED SASS (sm_100) =====

	.target	sm_100

	.elftype	@"ET_EXEC"


//--------------------- .note.nv.tkinfo           --------------------------
	.section	.note.nv.tkinfo,"",@"SHT_NOTE"
	.sectionflags	@"SHF_NOTE_NV_TKINFO"
	.tkinfo
        /*0018*/ 	.word	0x00000002
        /*0030*/ 	.string	""
        /*0030*/ 	.string	"ptxas"
        /*0030*/ 	.string	"Cuda compilation tools, release 13.0, V13.0.88"
        /*0030*/ 	.string	"Build cuda_13.0.r13.0/compiler.36424714_0"
        /*0030*/ 	.string	"-arch sm_100 -m 64 "



//--------------------- .note.nv.cuinfo           --------------------------
	.section	.note.nv.cuinfo,"",@"SHT_NOTE"
	.sectionflags	@"SHF_NOTE_NV_CUINFO"
        /*0018*/ 	.short	0x0002
        /*001a*/ 	.short	0x0064
        /*001c*/ 	.short	0x0082
	.zero		2


//--------------------- .nv.info                  --------------------------
	.section	.nv.info,"",@"SHT_CUDA_INFO"
	.align	4


	//----- nvinfo : EIATTR_REGCOUNT
	.align		4
        /*0000*/ 	.byte	0x04, 0x2f
        /*0002*/ 	.short	(.L_1 - .L_0)
	.align		4
.L_0:
        /*0004*/ 	.word	index@(_Z15brent_kung_scanPKfPfi)
        /*0008*/ 	.word	0x00000011


	//----- nvinfo : EIATTR_FRAME_SIZE
	.align		4
.L_1:
        /*000c*/ 	.byte	0x04, 0x11
        /*000e*/ 	.short	(.L_3 - .L_2)
	.align		4
.L_2:
        /*0010*/ 	.word	index@(_Z15brent_kung_scanPKfPfi)
        /*0014*/ 	.word	0x00000000


	//----- nvinfo : EIATTR_MIN_STACK_SIZE
	.align		4
.L_3:
        /*0018*/ 	.byte	0x04, 0x12
        /*001a*/ 	.short	(.L_5 - .L_4)
	.align		4
.L_4:
        /*001c*/ 	.word	index@(_Z15brent_kung_scanPKfPfi)
        /*0020*/ 	.word	0x00000000
.L_5:


//--------------------- .nv.compat                --------------------------
	.section	.nv.compat,"",@"SHT_CUDA_COMPAT_INFO"
	.align	4
        /*0000*/ 	.byte	0x02, 0x09, 0x00, 0x00, 0x02, 0x02, 0x01, 0x00, 0x02, 0x05, 0x05, 0x00, 0x03, 0x07, 0x01, 0x01
        /*0010*/ 	.byte	0x02, 0x03, 0x00, 0x00, 0x02, 0x06, 0x01, 0x00, 0x04, 0x0b, 0x08, 0x00, 0x09, 0x00, 0x00, 0x00
        /*0020*/ 	.byte	0x00, 0x00, 0x00, 0x00


//--------------------- .nv.info._Z15brent_kung_scanPKfPfi --------------------------
	.section	.nv.info._Z15brent_kung_scanPKfPfi,"",@"SHT_CUDA_INFO"
	.sectionflags	@""
	.align	4


	//----- nvinfo : EIATTR_CUDA_API_VERSION
	.align		4
        /*0000*/ 	.byte	0x04, 0x37
        /*0002*/ 	.short	(.L_7 - .L_6)
.L_6:
        /*0004*/ 	.word	0x00000082


	//----- nvinfo : EIATTR_KPARAM_INFO
	.align		4
.L_7:
        /*0008*/ 	.byte	0x04, 0x17
        /*000a*/ 	.short	(.L_9 - .L_8)
.L_8:
        /*000c*/ 	.word	0x00000000
        /*0010*/ 	.short	0x0002
        /*0012*/ 	.short	0x0010
        /*0014*/ 	.byte	0x00, 0xf0, 0x11, 0x00


	//----- nvinfo : EIATTR_KPARAM_INFO
	.align		4
.L_9:
        /*0018*/ 	.byte	0x04, 0x17
        /*001a*/ 	.short	(.L_11 - .L_10)
.L_10:
        /*001c*/ 	.word	0x00000000
        /*0020*/ 	.short	0x0001
        /*0022*/ 	.short	0x0008
        /*0024*/ 	.byte	0x00, 0xf5, 0x21, 0x00


	//----- nvinfo : EIATTR_KPARAM_INFO
	.align		4
.L_11:
        /*0028*/ 	.byte	0x04, 0x17
        /*002a*/ 	.short	(.L_13 - .L_12)
.L_12:
        /*002c*/ 	.word	0x00000000
        /*0030*/ 	.short	0x0000
        /*0032*/ 	.short	0x0000
        /*0034*/ 	.byte	0x00, 0xf5, 0x21, 0x00


	//----- nvinfo : EIATTR_SPARSE_MMA_MASK
	.align		4
.L_13:
        /*0038*/ 	.byte	0x03, 0x50
        /*003a*/ 	.short	0x0000


	//----- nvinfo : EIATTR_MAXREG_COUNT
	.align		4
        /*003c*/ 	.byte	0x03, 0x1b
        /*003e*/ 	.short	0x00ff


	//----- nvinfo : EIATTR_NUM_BARRIERS
	.align		4
        /*0040*/ 	.byte	0x02, 0x4c
        /*0042*/ 	.byte	0x01
	.zero		1


	//----- nvinfo : EIATTR_MERCURY_ISA_VERSION
	.align		4
        /*0044*/ 	.byte	0x03, 0x5f
        /*0046*/ 	.short	0x0101


	//----- nvinfo : EIATTR_VRC_CTA_INIT_COUNT
	.align		4
        /*0048*/ 	.byte	0x02, 0x4a
	.zero		1
	.zero		1


	//----- nvinfo : EIATTR_EXIT_INSTR_OFFSETS
	.align		4
        /*004c*/ 	.byte	0x04, 0x1c
        /*004e*/ 	.short	(.L_15 - .L_14)


	//   ....[0]....
.L_14:
        /*0050*/ 	.word	0x000003d0


	//   ....[1]....
        /*0054*/ 	.word	0x00000440


	//----- nvinfo : EIATTR_CBANK_PARAM_SIZE
	.align		4
.L_15:
        /*0058*/ 	.byte	0x03, 0x19
        /*005a*/ 	.short	0x0014


	//----- nvinfo : EIATTR_PARAM_CBANK
	.align		4
        /*005c*/ 	.byte	0x04, 0x0a
        /*005e*/ 	.short	(.L_17 - .L_16)
	.align		4
.L_16:
        /*0060*/ 	.word	index@(.nv.constant0._Z15brent_kung_scanPKfPfi)
        /*0064*/ 	.short	0x0380
        /*0066*/ 	.short	0x0014


	//----- nvinfo : EIATTR_SW_WAR
	.align		4
.L_17:
        /*0068*/ 	.byte	0x04, 0x36
        /*006a*/ 	.short	(.L_19 - .L_18)
.L_18:
        /*006c*/ 	.word	0x00000008
.L_19:


//--------------------- .nv.callgraph             --------------------------
	.section	.nv.callgraph,"",@"SHT_CUDA_CALLGRAPH"
	.align	4
	.sectionentsize	8
	.align		4
        /*0000*/ 	.word	0x00000000
	.align		4
        /*0004*/ 	.word	0xffffffff
	.align		4
        /*0008*/ 	.word	0x00000000
	.align		4
        /*000c*/ 	.word	0xfffffffe
	.align		4
        /*0010*/ 	.word	0x00000000
	.align		4
        /*0014*/ 	.word	0xfffffffd
	.align		4
        /*0018*/ 	.word	0x00000000
	.align		4
        /*001c*/ 	.word	0xfffffffc


//--------------------- .text._Z15brent_kung_scanPKfPfi --------------------------
	.section	.text._Z15brent_kung_scanPKfPfi,"ax",@progbits
	.align	128
        .global         _Z15brent_kung_scanPKfPfi
        .type           _Z15brent_kung_scanPKfPfi,@function
        .size           _Z15brent_kung_scanPKfPfi,(.L_x_5 - _Z15brent_kung_scanPKfPfi)
        .other          _Z15brent_kung_scanPKfPfi,@"STO_CUDA_ENTRY STV_DEFAULT"
_Z15brent_kung_scanPKfPfi:
.text._Z15brent_kung_scanPKfPfi:
[----:B------:R-:W-:Y:S01]  /*0000*/  LDC R1, c[0x0][0x37c] ;  /* 0x0000df00ff017b82 */ /* 0x000fe20000000800 */
[----:B------:R-:W0:Y:S07]  /*0010*/  S2R R13, SR_TID.X ;  /* 0x00000000000d7919 */ /* 0x000e2e0000002100 */
[----:B------:R-:W0:Y:S01]  /*0020*/  S2UR UR4, SR_CTAID.X ;  /* 0x00000000000479c3 */ /* 0x000e220000002500 */
[----:B------:R-:W1:Y:S01]  /*0030*/  LDCU UR5, c[0x0][0x390] ;  /* 0x00007200ff0577ac */ /* 0x000e620008000800 */
[----:B------:R-:W-:Y:S01]  /*0040*/  IMAD.MOV.U32 R5, RZ, RZ, RZ ;  /* 0x000000ffff057224 */ /* 0x000fe200078e00ff */
[----:B------:R-:W2:Y:S05]  /*0050*/  LDCU.64 UR6, c[0x0][0x358] ;  /* 0x00006b00ff0677ac */ /* 0x000eaa0008000a00 */
[----:B------:R-:W0:Y:S08]  /*0060*/  LDC R4, c[0x0][0x360] ;  /* 0x0000d800ff047b82 */ /* 0x000e300000000800 */
[----:B------:R-:W3:Y:S01]  /*0070*/  LDC.64 R2, c[0x0][0x380] ;  /* 0x0000e000ff027b82 */ /* 0x000ee20000000a00 */
[----:B0-----:R-:W-:-:S05]  /*0080*/  IMAD R0, R4, UR4, R13 ;  /* 0x0000000404007c24 */ /* 0x001fca000f8e020d */
[C---:B-1----:R-:W-:Y:S01]  /*0090*/  ISETP.GE.AND P0, PT, R0.reuse, UR5, PT ;  /* 0x0000000500007c0c */ /* 0x042fe2000bf06270 */
[----:B---3--:R-:W-:-:S12]  /*00a0*/  IMAD.WIDE R2, R0, 0x4, R2 ;  /* 0x0000000400027825 */ /* 0x008fd800078e0202 */
[----:B--2---:R-:W2:Y:S01]  /*00b0*/  @!P0 LDG.E R5, desc[UR6][R2.64] ;  /* 0x0000000602058981 */ /* 0x004ea2000c1e1900 */
[----:B------:R-:W0:Y:S01]  /*00c0*/  S2UR UR5, SR_CgaCtaId ;  /* 0x00000000000579c3 */ /* 0x000e220000008800 */
[----:B------:R-:W-:Y:S01]  /*00d0*/  UMOV UR4, 0x400 ;  /* 0x0000040000047882 */ /* 0x000fe20000000000 */
[C---:B------:R-:W-:Y:S01]  /*00e0*/  VIADD R6, R4.reuse, 0xffffffff ;  /* 0xffffffff04067836 */ /* 0x040fe20000000000 */
[----:B------:R-:W-:-:S04]  /*00f0*/  ISETP.GE.U32.AND P1, PT, R4, 0x2, PT ;  /* 0x000000020400780c */ /* 0x000fc80003f26070 */
[----:B------:R-:W-:Y:S01]  /*0100*/  ISETP.NE.AND P0, PT, R13, R6, PT ;  /* 0x000000060d00720c */ /* 0x000fe20003f05270 */
[----:B0-----:R-:W-:-:S06]  /*0110*/  ULEA UR4, UR5, UR4, 0x18 ;  /* 0x0000000405047291 */ /* 0x001fcc000f8ec0ff */
[----:B------:R-:W-:-:S05]  /*0120*/  LEA R6, R13, UR4, 0x2 ;  /* 0x000000040d067c11 */ /* 0x000fca000f8e10ff */
[----:B--2---:R0:W-:Y:S01]  /*0130*/  STS [R6], R5 ;  /* 0x0000000506007388 */ /* 0x0041e20000000800 */
[----:B------:R-:W-:Y:S06]  /*0140*/  BAR.SYNC.DEFER_BLOCKING 0x0 ;  /* 0x0000000000007b1d */ /* 0x000fec0000010000 */
[----:B------:R-:W-:Y:S05]  /*0150*/  @!P1 BRA `(.L_x_0) ;  /* 0x0000000000409947 */ /* 0x000fea0003800000 */
[----:B0-----:R-:W-:Y:S01]  /*0160*/  LEA R5, R13, 0x2, 0x1 ;  /* 0x000000020d057811 */ /* 0x001fe200078e08ff */
[----:B------:R-:W-:-:S07]  /*0170*/  IMAD.MOV.U32 R7, RZ, RZ, 0x1 ;  /* 0x00000001ff077424 */ /* 0x000fce00078e00ff */
.L_x_1:
[----:B------:R-:W-:-:S05]  /*0180*/  IMAD R8, R5, R7, RZ ;  /* 0x0000000705087224 */ /* 0x000fca00078e02ff */
[----:B------:R-:W-:-:S04]  /*0190*/  IADD3 R9, PT, PT, R8, -0x1, RZ ;  /* 0xffffffff08097810 */ /* 0x000fc80007ffe0ff */
[----:B------:R-:W-:-:S13]  /*01a0*/  ISETP.GE.U32.AND P1, PT, R9, R4, PT ;  /* 0x000000040900720c */ /* 0x000fda0003f26070 */
[----:B------:R-:W-:-:S05]  /*01b0*/  @!P1 IMAD.IADD R8, R8, 0x1, -R7 ;  /* 0x0000000108089824 */ /* 0x000fca00078e0a07 */
[----:B------:R-:W-:-:S05]  /*01c0*/  @!P1 LEA R8, R8, UR4, 0x2 ;  /* 0x0000000408089c11 */ /* 0x000fca000f8e10ff */
[C---:B------:R-:W-:Y:S01]  /*01d0*/  @!P1 IMAD R9, R7.reuse, 0x4, R8 ;  /* 0x0000000407099824 */ /* 0x040fe200078e0208 */
[----:B------:R-:W-:Y:S01]  /*01e0*/  SHF.L.U32 R7, R7, 0x1, RZ ;  /* 0x0000000107077819 */ /* 0x000fe200000006ff */
[----:B------:R-:W-:Y:S04]  /*01f0*/  @!P1 LDS R8, [R8+-0x4] ;  /* 0xfffffc0008089984 */ /* 0x000fe80000000800 */
[----:B------:R-:W0:Y:S02]  /*0200*/  @!P1 LDS R11, [R9+-0x4] ;  /* 0xfffffc00090b9984 */ /* 0x000e240000000800 */
[----:B0-----:R-:W-:-:S05]  /*0210*/  @!P1 FADD R10, R8, R11 ;  /* 0x0000000b080a9221 */ /* 0x001fca0000000000 */
[----:B------:R1:W-:Y:S01]  /*0220*/  @!P1 STS [R9+-0x4], R10 ;  /* 0xfffffc0a09009388 */ /* 0x0003e20000000800 */
[----:B------:R-:W-:Y:S01]  /*0230*/  BAR.SYNC.DEFER_BLOCKING 0x0 ;  /* 0x0000000000007b1d */ /* 0x000fe20000010000 */
[----:B------:R-:W-:-:S13]  /*0240*/  ISETP.GE.U32.AND P1, PT, R7, R4, PT ;  /* 0x000000040700720c */ /* 0x000fda0003f26070 */
[----:B-1----:R-:W-:Y:S05]  /*0250*/  @!P1 BRA `(.L_x_1) ;  /* 0xfffffffc00c89947 */ /* 0x002fea000383ffff */
.L_x_0:
[----:B------:R1:W-:Y:S01]  /*0260*/  @!P0 STS [R6], RZ ;  /* 0x000000ff06008388 */ /* 0x0003e20000000800 */
[----:B------:R-:W-:Y:S01]  /*0270*/  LEA R14, R13, 0x2, 0x1 ;  /* 0x000000020d0e7811 */ /* 0x000fe200078e08ff */
[----:B0-----:R-:W-:Y:S01]  /*0280*/  IMAD.MOV.U32 R5, RZ, RZ, R4 ;  /* 0x000000ffff057224 */ /* 0x001fe200078e0004 */
[----:B------:R-:W-:Y:S06]  /*0290*/  BAR.SYNC.DEFER_BLOCKING 0x0 ;  /* 0x0000000000007b1d */ /* 0x000fec0000010000 */
.L_x_3:
[----:B------:R-:W-:-:S13]  /*02a0*/  ISETP.GE.U32.AND P0, PT, R5, 0x2, PT ;  /* 0x000000020500780c */ /* 0x000fda0003f06070 */
[----:B------:R-:W-:Y:S05]  /*02b0*/  @!P0 BRA `(.L_x_2) ;  /* 0x00000000003c8947 */ /* 0x000fea0003800000 */
[----:B------:R-:W-:-:S05]  /*02c0*/  SHF.R.U32.HI R5, RZ, 0x1, R5 ;  /* 0x00000001ff057819 */ /* 0x000fca0000011605 */
[----:B------:R-:W-:-:S04]  /*02d0*/  IMAD R8, R14, R5, RZ ;  /* 0x000000050e087224 */ /* 0x000fc800078e02ff */
[----:B------:R-:W-:-:S05]  /*02e0*/  VIADD R7, R8, 0xffffffff ;  /* 0xffffffff08077836 */ /* 0x000fca0000000000 */
[----:B------:R-:W-:-:S13]  /*02f0*/  ISETP.GE.U32.AND P0, PT, R7, R4, PT ;  /* 0x000000040700720c */ /* 0x000fda0003f06070 */
[----:B------:R-:W-:-:S04]  /*0300*/  @!P0 IADD3 R7, PT, PT, -R5, R8, RZ ;  /* 0x0000000805078210 */ /* 0x000fc80007ffe1ff */
[----:B------:R-:W-:-:S05]  /*0310*/  @!P0 LEA R8, R7, UR4, 0x2 ;  /* 0x0000000407088c11 */ /* 0x000fca000f8e10ff */
[----:B------:R-:W-:Y:S01]  /*0320*/  @!P0 IMAD R9, R5, 0x4, R8 ;  /* 0x0000000405098824 */ /* 0x000fe200078e0208 */
[----:B------:R-:W-:Y:S04]  /*0330*/  @!P0 LDS R7, [R8+-0x4] ;  /* 0xfffffc0008078984 */ /* 0x000fe80000000800 */
[----:B------:R-:W0:Y:S02]  /*0340*/  @!P0 LDS R10, [R9+-0x4] ;  /* 0xfffffc00090a8984 */ /* 0x000e240000000800 */
[----:B0-----:R-:W-:Y:S02]  /*0350*/  @!P0 FADD R12, R7, R10 ;  /* 0x0000000a070c8221 */ /* 0x001fe40000000000 */
[----:B------:R0:W-:Y:S04]  /*0360*/  @!P0 STS [R8+-0x4], R10 ;  /* 0xfffffc0a08008388 */ /* 0x0001e80000000800 */
[----:B------:R0:W-:Y:S01]  /*0370*/  @!P0 STS [R9+-0x4], R12 ;  /* 0xfffffc0c09008388 */ /* 0x0001e20000000800 */
[----:B------:R-:W-:Y:S01]  /*0380*/  BAR.SYNC.DEFER_BLOCKING 0x0 ;  /* 0x0000000000007b1d */ /* 0x000fe20000010000 */
[----:B------:R-:W-:-:S13]  /*0390*/  ISETP.NE.AND P0, PT, R5, 0x1, PT ;  /* 0x000000010500780c */ /* 0x000fda0003f05270 */
[----:B0-----:R-:W-:Y:S05]  /*03a0*/  @P0 BRA `(.L_x_3) ;  /* 0xfffffffc00bc0947 */ /* 0x001fea000383ffff */
.L_x_2:
[----:B------:R-:W0:Y:S02]  /*03b0*/  LDCU UR4, c[0x0][0x390] ;  /* 0x00007200ff0477ac */ /* 0x000e240008000800 */
[----:B0-----:R-:W-:-:S13]  /*03c0*/  ISETP.GE.AND P0, PT, R0, UR4, PT ;  /* 0x0000000400007c0c */ /* 0x001fda000bf06270 */
[----:B------:R-:W-:Y:S05]  /*03d0*/  @P0 EXIT ;  /* 0x000000000000094d */ /* 0x000fea0003800000 */
[----:B------:R-:W2:Y:S01]  /*03e0*/  LDG.E R3, desc[UR6][R2.64] ;  /* 0x0000000602037981 */ /* 0x000ea2000c1e1900 */
[----:B------:R-:W0:Y:S03]  /*03f0*/  LDC.64 R4, c[0x0][0x388] ;  /* 0x0000e200ff047b82 */ /* 0x000e260000000a00 */
[----:B-1----:R-:W2:Y:S01]  /*0400*/  LDS R6, [R6] ;  /* 0x0000000006067984 */ /* 0x002ea20000000800 */
[----:B0-----:R-:W-:-:S04]  /*0410*/  IMAD.WIDE R4, R0, 0x4, R4 ;  /* 0x0000000400047825 */ /* 0x001fc800078e0204 */
[----:B--2---:R-:W-:-:S05]  /*0420*/  FADD R7, R6, R3 ;  /* 0x0000000306077221 */ /* 0x004fca0000000000 */
[----:B------:R-:W-:Y:S01]  /*0430*/  STG.E desc[UR6][R4.64], R7 ;  /* 0x0000000704007986 */ /* 0x000fe2000c101906 */
[----:B------:R-:W-:Y:S05]  /*0440*/  EXIT ;  /* 0x000000000000794d */ /* 0x000fea0003800000 */
.L_x_4:
[----:B------:R-:W-:-:S00]  /*0450*/  BRA `(.L_x_4) ;  /* 0xfffffffc00fc7947 */ /* 0x000fc0000383ffff */
[----:B------:R-:W-:-:S00]  /*0460*/  NOP ;  /* 0x0000000000007918 */ /* 0x000fc00000000000 */
        /* <DEDUP_REMOVED lines=9> */
.L_x_5:


//--------------------- .nv.shared._Z15brent_kung_scanPKfPfi --------------------------
	.section	.nv.shared._Z15brent_kung_scanPKfPfi,"aw",@nobits
	.sectionflags	@""
	.align	16
	.zero		1024


//--------------------- .nv.shared.reserved.0     --------------------------
	.section	.nv.shared.reserved.0,"aw",@nobits
	.weak		__nv_reservedSMEM_offset_0_alias
	.size		__nv_reservedSMEM_offset_0_alias, 0, 64
	.other		__nv_reservedSMEM_offset_0_alias,@"STO_CUDA_RESERVED_SHARED STV_DEFAULT"
__nv_reservedSMEM_offset_0_alias:
	.zero		0
	.zero		64


//--------------------- .nv.constant0._Z15brent_kung_scanPKfPfi --------------------------
	.section	.nv.constant0._Z15brent_kung_scanPKfPfi,"a",@progbits
	.sectionflags	@""
	.align	4
.nv.constant0._Z15brent_kung_scanPKfPfi:
	.zero		916


//--------------------- SYMBOLS --------------------------

	.type		.nv.reservedSmem.offset0,@object
	.size		.nv.reservedSmem.offset0,0x4
	.type		.nv.reservedSmem.cap,@object
	.size		.nv.reservedSmem.cap,0x4
